	.headerflags	@"EF_CUDA_TEXMODE_UNIFIED EF_CUDA_64BIT_ADDRESS EF_CUDA_ACCELERATORS EF_CUDA_SM90 EF_CUDA_VIRTUAL_SM(EF_CUDA_SM90)"
	.elftype	@"ET_EXEC"


//--------------------- .nv.info                  --------------------------
	.section	.nv.info,"",@"SHT_CUDA_INFO"
	.align	4


	//----- nvinfo : EIATTR_REGCOUNT
	.align		4
        /*0000*/ 	.byte	0x04, 0x2f
        /*0002*/ 	.short	(.L_3 - .L_2)
	.align		4
.L_2:
        /*0004*/ 	.word	index@(triton_poi_fused__native_batch_norm_legit_no_training_relu_threshold_backward_10)
        /*0008*/ 	.word	0x0000001c


	//----- nvinfo : EIATTR_MIN_STACK_SIZE
	.align		4
.L_3:
        /*000c*/ 	.byte	0x04, 0x12
        /*000e*/ 	.short	(.L_5 - .L_4)
	.align		4
.L_4:
        /*0010*/ 	.word	index@(triton_poi_fused__native_batch_norm_legit_no_training_relu_threshold_backward_10)
        /*0014*/ 	.word	0x00000000


	//----- nvinfo : EIATTR_FRAME_SIZE
	.align		4
.L_5:
        /*0018*/ 	.byte	0x04, 0x11
        /*001a*/ 	.short	(.L_7 - .L_6)
	.align		4
.L_6:
        /*001c*/ 	.word	index@(triton_poi_fused__native_batch_norm_legit_no_training_relu_threshold_backward_10)
        /*0020*/ 	.word	0x00000000


	//----- nvinfo : EIATTR_MIN_STACK_SIZE
	.align		4
.L_7:
        /*0024*/ 	.byte	0x04, 0x12
        /*0026*/ 	.short	(.L_9 - .L_8)
	.align		4
.L_8:
        /*0028*/ 	.word	index@(triton_poi_fused__native_batch_norm_legit_no_training_relu_threshold_backward_10)
        /*002c*/ 	.word	0x00000000
.L_9:


//--------------------- .nv.info.triton_poi_fused__native_batch_norm_legit_no_training_relu_threshold_backward_10 --------------------------
	.section	.nv.info.triton_poi_fused__native_batch_norm_legit_no_training_relu_threshold_backward_10,"",@"SHT_CUDA_INFO"
	.sectionflags	@""
	.align	4


	//----- nvinfo : EIATTR_CUDA_API_VERSION
	.align		4
        /*0000*/ 	.byte	0x04, 0x37
        /*0002*/ 	.short	(.L_11 - .L_10)
.L_10:
        /*0004*/ 	.word	0x0000007c


	//----- nvinfo : EIATTR_KPARAM_INFO
	.align		4
.L_11:
        /*0008*/ 	.byte	0x04, 0x17
        /*000a*/ 	.short	(.L_13 - .L_12)
.L_12:
        /*000c*/ 	.word	0x00000000
        /*0010*/ 	.short	0x0008
        /*0012*/ 	.short	0x003c
        /*0014*/ 	.byte	0x00, 0xf0, 0x11, 0x00


	//----- nvinfo : EIATTR_KPARAM_INFO
	.align		4
.L_13:
        /*0018*/ 	.byte	0x04, 0x17
        /*001a*/ 	.short	(.L_15 - .L_14)
.L_14:
        /*001c*/ 	.word	0x00000000
        /*0020*/ 	.short	0x0007
        /*0022*/ 	.short	0x0038
        /*0024*/ 	.byte	0x00, 0xf0, 0x11, 0x00


	//----- nvinfo : EIATTR_KPARAM_INFO
	.align		4
.L_15:
        /*0028*/ 	.byte	0x04, 0x17
        /*002a*/ 	.short	(.L_17 - .L_16)
.L_16:
        /*002c*/ 	.word	0x00000000
        /*0030*/ 	.short	0x0006
        /*0032*/ 	.short	0x0030
        /*0034*/ 	.byte	0x00, 0xf4, 0x21, 0x00


	//----- nvinfo : EIATTR_KPARAM_INFO
	.align		4
.L_17:
        /*0038*/ 	.byte	0x04, 0x17
        /*003a*/ 	.short	(.L_19 - .L_18)
.L_18:
        /*003c*/ 	.word	0x00000000
        /*0040*/ 	.short	0x0005
        /*0042*/ 	.short	0x0028
        /*0044*/ 	.byte	0x00, 0xf4, 0x21, 0x00


	//----- nvinfo : EIATTR_KPARAM_INFO
	.align		4
.L_19:
        /*0048*/ 	.byte	0x04, 0x17
        /*004a*/ 	.short	(.L_21 - .L_20)
.L_20:
        /*004c*/ 	.word	0x00000000
        /*0050*/ 	.short	0x0004
        /*0052*/ 	.short	0x0020
        /*0054*/ 	.byte	0x00, 0xf4, 0x21, 0x00


	//----- nvinfo : EIATTR_KPARAM_INFO
	.align		4
.L_21:
        /*0058*/ 	.byte	0x04, 0x17
        /*005a*/ 	.short	(.L_23 - .L_22)
.L_22:
        /*005c*/ 	.word	0x00000000
        /*0060*/ 	.short	0x0003
        /*0062*/ 	.short	0x0018
        /*0064*/ 	.byte	0x00, 0xf4, 0x21, 0x00


	//----- nvinfo : EIATTR_KPARAM_INFO
	.align		4
.L_23:
        /*0068*/ 	.byte	0x04, 0x17
        /*006a*/ 	.short	(.L_25 - .L_24)
.L_24:
        /*006c*/ 	.word	0x00000000
        /*0070*/ 	.short	0x0002
        /*0072*/ 	.short	0x0010
        /*0074*/ 	.byte	0x00, 0xf4, 0x21, 0x00


	//----- nvinfo : EIATTR_KPARAM_INFO
	.align		4
.L_25:
        /*0078*/ 	.byte	0x04, 0x17
        /*007a*/ 	.short	(.L_27 - .L_26)
.L_26:
        /*007c*/ 	.word	0x00000000
        /*0080*/ 	.short	0x0001
        /*0082*/ 	.short	0x0008
        /*0084*/ 	.byte	0x00, 0xf4, 0x21, 0x00


	//----- nvinfo : EIATTR_KPARAM_INFO
	.align		4
.L_27:
        /*0088*/ 	.byte	0x04, 0x17
        /*008a*/ 	.short	(.L_29 - .L_28)
.L_28:
        /*008c*/ 	.word	0x00000000
        /*0090*/ 	.short	0x0000
        /*0092*/ 	.short	0x0000
        /*0094*/ 	.byte	0x00, 0xf4, 0x21, 0x00


	//----- nvinfo : EIATTR_SPARSE_MMA_MASK
	.align		4
.L_29:
        /*0098*/ 	.byte	0x03, 0x50
        /*009a*/ 	.short	0x0000


	//----- nvinfo : EIATTR_MAXREG_COUNT
	.align		4
        /*009c*/ 	.byte	0x03, 0x1b
        /*009e*/ 	.short	0x00ff


	//----- nvinfo : EIATTR_EXIT_INSTR_OFFSETS
	.align		4
        /*00a0*/ 	.byte	0x04, 0x1c
        /*00a2*/ 	.short	(.L_31 - .L_30)


	//   ....[0]....
.L_30:
        /*00a4*/ 	.word	0x00000700


	//   ....[1]....
        /*00a8*/ 	.word	0x00000720


	//----- nvinfo : EIATTR_REQNTID
	.align		4
.L_31:
        /*00ac*/ 	.byte	0x04, 0x10
        /*00ae*/ 	.short	(.L_33 - .L_32)
.L_32:
        /*00b0*/ 	.word	0x00000080
        /*00b4*/ 	.word	0x00000001
        /*00b8*/ 	.word	0x00000001


	//----- nvinfo : EIATTR_CBANK_PARAM_SIZE
	.align		4
.L_33:
        /*00bc*/ 	.byte	0x03, 0x19
        /*00be*/ 	.short	0x0040


	//----- nvinfo : EIATTR_PARAM_CBANK
	.align		4
        /*00c0*/ 	.byte	0x04, 0x0a
        /*00c2*/ 	.short	(.L_35 - .L_34)
	.align		4
.L_34:
        /*00c4*/ 	.word	index@(.nv.constant0.triton_poi_fused__native_batch_norm_legit_no_training_relu_threshold_backward_10)
        /*00c8*/ 	.short	0x0210
        /*00ca*/ 	.short	0x0040


	//----- nvinfo : EIATTR_SW_WAR
	.align		4
.L_35:
        /*00cc*/ 	.byte	0x04, 0x36
        /*00ce*/ 	.short	(.L_37 - .L_36)
.L_36:
        /*00d0*/ 	.word	0x00000008
.L_37:


//--------------------- .nv.callgraph             --------------------------
	.section	.nv.callgraph,"",@"SHT_CUDA_CALLGRAPH"
	.align	4
	.sectionentsize	8
	.align		4
        /*0000*/ 	.word	0x00000000
	.align		4
        /*0004*/ 	.word	0xffffffff
	.align		4
        /*0008*/ 	.word	0x00000000
	.align		4
        /*000c*/ 	.word	0xfffffffe
	.align		4
        /*0010*/ 	.word	0x00000000
	.align		4
        /*0014*/ 	.word	0xfffffffd
	.align		4
        /*0018*/ 	.word	0x00000000
	.align		4
        /*001c*/ 	.word	0xfffffffc


//--------------------- .nv.constant4             --------------------------
	.section	.nv.constant4,"a",@progbits
	.align	8
	.align		8
.nv.constant4:
        /*0000*/ 	.dword	_$_str
	.align		8
        /*0008*/ 	.dword	_$_str_$_2


//--------------------- .text.triton_poi_fused__native_batch_norm_legit_no_training_relu_threshold_backward_10 --------------------------
	.section	.text.triton_poi_fused__native_batch_norm_legit_no_training_relu_threshold_backward_10,"ax",@progbits
	.sectionflags	@"SHF_BARRIERS=1"
	.align	128
        .global         triton_poi_fused__native_batch_norm_legit_no_training_relu_threshold_backward_10
        .type           triton_poi_fused__native_batch_norm_legit_no_training_relu_threshold_backward_10,@function
        .size           triton_poi_fused__native_batch_norm_legit_no_training_relu_threshold_backward_10,(.L_x_1 - triton_poi_fused__native_batch_norm_legit_no_training_relu_threshold_backward_10)
        .other          triton_poi_fused__native_batch_norm_legit_no_training_relu_threshold_backward_10,@"STO_CUDA_ENTRY STV_DEFAULT"
triton_poi_fused__native_batch_norm_legit_no_training_relu_threshold_backward_10:
.text.triton_poi_fused__native_batch_norm_legit_no_training_relu_threshold_backward_10:
[----:B------:R-:W0:Y:S01]  /*0000*/  LDC R1, c[0x0][0x28] ;  /* 0x00000a00ff017b82 */ /* 0x000e220000000800 */
[----:B------:R-:W1:Y:S07]  /*0010*/  S2R R10, SR_TID.X ;  /* 0x00000000000a7919 */ /* 0x000e6e0000002100 */
[----:B------:R-:W2:Y:S01]  /*0020*/  S2UR UR4, SR_CTAID.Y ;  /* 0x00000000000479c3 */ /* 0x000ea20000002600 */
[----:B------:R-:W-:Y:S01]  /*0030*/  CS2R R6, SRZ ;  /* 0x0000000000067805 */ /* 0x000fe2000001ff00 */
[----:B------:R-:W-:-:S06]  /*0040*/  ULDC.64 UR8, c[0x0][0x208] ;  /* 0x0000820000087ab9 */ /* 0x000fcc0000000a00 */
[----:B------:R-:W3:Y:S01]  /*0050*/  LDC.64 R2, c[0x0][0x220] ;  /* 0x00008800ff027b82 */ /* 0x000ee20000000a00 */
[----:B------:R-:W4:Y:S07]  /*0060*/  S2R R11, SR_CTAID.X ;  /* 0x00000000000b7919 */ /* 0x000f2e0000002500 */
[----:B------:R-:W5:Y:S01]  /*0070*/  LDC.64 R20, c[0x0][0x210] ;  /* 0x00008400ff147b82 */ /* 0x000f620000000a00 */
[----:B--2---:R-:W-:-:S07]  /*0080*/  USHF.L.U32 UR4, UR4, 0x2, URZ ;  /* 0x0000000204047899 */ /* 0x004fce000800063f */
[----:B------:R-:W2:Y:S01]  /*0090*/  LDC.64 R18, c[0x0][0x218] ;  /* 0x00008600ff127b82 */ /* 0x000ea20000000a00 */
[----:B-1----:R-:W-:-:S07]  /*00a0*/  LOP3.LUT R14, R10, 0x1, RZ, 0xc0, !PT ;  /* 0x000000010a0e7812 */ /* 0x002fce00078ec0ff */
[----:B------:R-:W1:Y:S01]  /*00b0*/  LDC.64 R12, c[0x0][0x228] ;  /* 0x00008a00ff0c7b82 */ /* 0x000e620000000a00 */
[----:B------:R-:W-:-:S04]  /*00c0*/  LEA R0, R14, UR4, 0x1 ;  /* 0x000000040e007c11 */ /* 0x000fc8000f8e08ff */
[----:B------:R-:W-:Y:S02]  /*00d0*/  SHF.R.S32.HI R5, RZ, 0x1f, R0 ;  /* 0x0000001fff057819 */ /* 0x000fe40000011400 */
[----:B------:R-:W-:Y:S01]  /*00e0*/  ISETP.GE.AND P1, PT, R0, 0x200, PT ;  /* 0x000002000000780c */ /* 0x000fe20003f26270 */
[----:B------:R-:W1:Y:S01]  /*00f0*/  LDC.64 R8, c[0x0][0x230] ;  /* 0x00008c00ff087b82 */ /* 0x000e620000000a00 */
[----:B------:R-:W-:-:S04]  /*0100*/  LEA.HI R5, R5, R0, RZ, 0x7 ;  /* 0x0000000005057211 */ /* 0x000fc800078f38ff */
[----:B------:R-:W-:-:S05]  /*0110*/  LOP3.LUT R15, R5, 0xffffff80, RZ, 0xc0, !PT ;  /* 0xffffff80050f7812 */ /* 0x000fca00078ec0ff */
[----:B------:R-:W-:-:S04]  /*0120*/  IMAD.IADD R15, R0, 0x1, -R15 ;  /* 0x00000001000f7824 */ /* 0x000fc800078e0a0f */
[----:B---3--:R-:W-:-:S05]  /*0130*/  IMAD.WIDE R2, R15, 0x4, R2 ;  /* 0x000000040f027825 */ /* 0x008fca00078e0202 */
[----:B------:R3:W5:Y:S01]  /*0140*/  @!P1 LDG.E.EL.64 R6, desc[UR8][R2.64] ;  /* 0x0000000802069981 */ /* 0x000762000c2e1b00 */
[----:B------:R-:W-:Y:S01]  /*0150*/  SHF.R.U32.HI R16, RZ, 0x1, R10 ;  /* 0x00000001ff107819 */ /* 0x000fe2000001160a */
[----:B----4-:R-:W-:Y:S02]  /*0160*/  IMAD.SHL.U32 R11, R11, 0x40, RZ ;  /* 0x000000400b0b7824 */ /* 0x010fe400078e00ff */
[----:B------:R-:W-:Y:S01]  /*0170*/  IMAD.SHL.U32 R5, R5, 0x40, RZ ;  /* 0x0000004005057824 */ /* 0x000fe200078e00ff */
[----:B------:R-:W-:Y:S01]  /*0180*/  SGXT.U32 R16, R16, 0x6 ;  /* 0x000000061010781a */ /* 0x000fe20000000000 */
[----:B--2---:R-:W-:-:S03]  /*0190*/  IMAD.WIDE R18, R15, 0x4, R18 ;  /* 0x000000040f127825 */ /* 0x004fc600078e0212 */
[----:B------:R-:W-:Y:S02]  /*01a0*/  LOP3.LUT R4, R11, R16, RZ, 0xfc, !PT ;  /* 0x000000100b047212 */ /* 0x000fe400078efcff */
[----:B---3--:R-:W-:Y:S02]  /*01b0*/  CS2R R2, SRZ ;  /* 0x0000000000027805 */ /* 0x008fe4000001ff00 */
[----:B------:R-:W-:Y:S02]  /*01c0*/  LOP3.LUT R5, R5, 0xffffe000, RZ, 0xc0, !PT ;  /* 0xffffe00005057812 */ /* 0x000fe400078ec0ff */
[C---:B------:R-:W-:Y:S01]  /*01d0*/  ISETP.GE.AND P0, PT, R4.reuse, 0x40, PT ;  /* 0x000000400400780c */ /* 0x040fe20003f06270 */
[----:B------:R-:W-:-:S03]  /*01e0*/  IMAD R4, R4, 0x80, R15 ;  /* 0x0000008004047824 */ /* 0x000fc600078e020f */
[----:B------:R-:W-:Y:S01]  /*01f0*/  ISETP.LT.AND P0, PT, R0, 0x200, !P0 ;  /* 0x000002000000780c */ /* 0x000fe20004701270 */
[----:B------:R-:W-:Y:S01]  /*0200*/  IMAD.IADD R0, R4, 0x1, R5 ;  /* 0x0000000104007824 */ /* 0x000fe200078e0205 */
[----:B------:R-:W-:-:S03]  /*0210*/  CS2R R4, SRZ ;  /* 0x0000000000047805 */ /* 0x000fc6000001ff00 */
[----:B-----5:R-:W-:-:S03]  /*0220*/  IMAD.WIDE R20, R0, 0x4, R20 ;  /* 0x0000000400147825 */ /* 0x020fc600078e0214 */
[----:B------:R2:W3:Y:S01]  /*0230*/  @!P1 LDG.E.EL.64 R4, desc[UR8][R18.64] ;  /* 0x0000000812049981 */ /* 0x0004e2000c2e1b00 */
[----:B-1----:R-:W-:Y:S01]  /*0240*/  IMAD.WIDE R22, R15, 0x4, R12 ;  /* 0x000000040f167825 */ /* 0x002fe200078e020c */
[----:B------:R-:W-:-:S03]  /*0250*/  CS2R R12, SRZ ;  /* 0x00000000000c7805 */ /* 0x000fc6000001ff00 */
[----:B------:R-:W3:Y:S01]  /*0260*/  @P0 LDG.E.EL.64 R2, desc[UR8][R20.64] ;  /* 0x0000000814020981 */ /* 0x000ee2000c2e1b00 */
[----:B0-----:R-:W-:Y:S01]  /*0270*/  IMAD.WIDE R24, R15, 0x4, R8 ;  /* 0x000000040f187825 */ /* 0x001fe200078e0208 */
[----:B------:R-:W-:-:S04]  /*0280*/  CS2R R8, SRZ ;  /* 0x0000000000087805 */ /* 0x000fc8000001ff00 */
[----:B------:R-:W4:Y:S04]  /*0290*/  @!P1 LDG.E.EL.64 R12, desc[UR8][R24.64] ;  /* 0x00000008180c9981 */ /* 0x000f28000c2e1b00 */
[----:B------:R-:W4:Y:S01]  /*02a0*/  @!P1 LDG.E.EL.64 R8, desc[UR8][R22.64] ;  /* 0x0000000816089981 */ /* 0x000f22000c2e1b00 */
[----:B------:R-:W0:Y:S01]  /*02b0*/  S2UR UR6, SR_CgaCtaId ;  /* 0x00000000000679c3 */ /* 0x000e220000008800 */
[----:B--2---:R-:W-:Y:S01]  /*02c0*/  IMAD.MOV.U32 R18, RZ, RZ, 0x3e800000 ;  /* 0x3e800000ff127424 */ /* 0x004fe200078e00ff */
[----:B------:R-:W-:Y:S02]  /*02d0*/  UMOV UR5, 0x400 ;  /* 0x0000040000057882 */ /* 0x000fe40000000000 */
[----:B0-----:R-:W-:Y:S01]  /*02e0*/  UPRMT UR5, UR6, 0x654, UR5 ;  /* 0x0000065406057896 */ /* 0x001fe20008000005 */
[----:B------:R-:W-:Y:S01]  /*02f0*/  FADD R6, R6, 9.9999997473787516356e-06 ;  /* 0x3727c5ac06067421 */ /* 0x000fe20000000000 */
[----:B------:R-:W-:-:S03]  /*0300*/  FADD R7, R7, 9.9999997473787516356e-06 ;  /* 0x3727c5ac07077421 */ /* 0x000fc60000000000 */
[----:B------:R-:W0:Y:S08]  /*0310*/  MUFU.SQRT R15, R6 ;  /* 0x00000006000f7308 */ /* 0x000e300000002000 */
[----:B------:R-:W1:Y:S01]  /*0320*/  MUFU.SQRT R17, R7 ;  /* 0x0000000700117308 */ /* 0x000e620000002000 */
[C---:B0-----:R-:W-:Y:S02]  /*0330*/  FSETP.GT.AND P1, PT, R15.reuse, 8.50705917302346158658e+37, PT ;  /* 0x7e8000000f00780b */ /* 0x041fe40003f24000 */
[----:B------:R-:W-:-:S02]  /*0340*/  FSETP.GEU.AND P3, PT, R15, 1.175494350822287508e-38, PT ;  /* 0x008000000f00780b */ /* 0x000fc40003f6e000 */
[C---:B-1----:R-:W-:Y:S02]  /*0350*/  FSETP.GT.AND P2, PT, R17.reuse, 8.50705917302346158658e+37, PT ;  /* 0x7e8000001100780b */ /* 0x042fe40003f44000 */
[----:B------:R-:W-:-:S07]  /*0360*/  FSETP.GEU.AND P4, PT, R17, 1.175494350822287508e-38, PT ;  /* 0x008000001100780b */ /* 0x000fce0003f8e000 */
[----:B------:R-:W-:-:S04]  /*0370*/  @P1 FMUL R15, R15, 0.25 ;  /* 0x3e8000000f0f1820 */ /* 0x000fc80000400000 */
[----:B------:R-:W-:Y:S01]  /*0380*/  @!P3 FMUL R15, R15, 16777216 ;  /* 0x4b8000000f0fb820 */ /* 0x000fe20000400000 */
[----:B------:R-:W-:-:S04]  /*0390*/  @P2 FMUL R17, R17, 0.25 ;  /* 0x3e80000011112820 */ /* 0x000fc80000400000 */
[----:B------:R-:W-:Y:S01]  /*03a0*/  @!P4 FMUL R17, R17, 16777216 ;  /* 0x4b8000001111c820 */ /* 0x000fe20000400000 */
[----:B------:R-:W0:Y:S01]  /*03b0*/  MUFU.RCP R15, R15 ;  /* 0x0000000f000f7308 */ /* 0x000e220000001000 */
[----:B------:R-:W-:-:S07]  /*03c0*/  FSEL R6, R18, 1, P1 ;  /* 0x3f80000012067808 */ /* 0x000fce0000800000 */
[----:B------:R-:W1:Y:S01]  /*03d0*/  MUFU.RCP R17, R17 ;  /* 0x0000001100117308 */ /* 0x000e620000001000 */
[----:B------:R-:W-:Y:S01]  /*03e0*/  FSEL R18, R18, 1, P2 ;  /* 0x3f80000012127808 */ /* 0x000fe20001000000 */
[----:B------:R-:W-:Y:S01]  /*03f0*/  @!P3 FMUL R6, R6, 16777216 ;  /* 0x4b8000000606b820 */ /* 0x000fe20000400000 */
[----:B---3--:R-:W-:-:S03]  /*0400*/  FADD R7, -R4, R2 ;  /* 0x0000000204077221 */ /* 0x008fc60000000100 */
[----:B------:R-:W-:Y:S01]  /*0410*/  @!P4 FMUL R18, R18, 16777216 ;  /* 0x4b8000001212c820 */ /* 0x000fe20000400000 */
[----:B0-----:R-:W-:Y:S01]  /*0420*/  FMUL R6, R15, R6 ;  /* 0x000000060f067220 */ /* 0x001fe20000400000 */
[----:B------:R-:W-:-:S03]  /*0430*/  FADD R5, -R5, R3 ;  /* 0x0000000305057221 */ /* 0x000fc60000000100 */
[----:B------:R-:W-:Y:S01]  /*0440*/  FMUL R7, R6, R7 ;  /* 0x0000000706077220 */ /* 0x000fe20000400000 */
[----:B-1----:R-:W-:Y:S01]  /*0450*/  FMUL R18, R17, R18 ;  /* 0x0000001211127220 */ /* 0x002fe20000400000 */
[----:B------:R-:W-:-:S03]  /*0460*/  IMAD.SHL.U32 R3, R14, 0x80, RZ ;  /* 0x000000800e037824 */ /* 0x000fc600078e00ff */
[----:B------:R-:W-:Y:S01]  /*0470*/  FMUL R18, R18, R5 ;  /* 0x0000000512127220 */ /* 0x000fe20000400000 */
[----:B----4-:R-:W-:-:S03]  /*0480*/  FFMA R7, R7, R8, R12 ;  /* 0x0000000807077223 */ /* 0x010fc6000000000c */
[----:B------:R-:W-:Y:S01]  /*0490*/  FFMA R9, R18, R9, R13 ;  /* 0x0000000912097223 */ /* 0x000fe2000000000d */
[----:B------:R-:W-:Y:S02]  /*04a0*/  LEA R5, R14, UR5, 0x3 ;  /* 0x000000050e057c11 */ /* 0x000fe4000f8e18ff */
[C---:B------:R-:W-:Y:S02]  /*04b0*/  LOP3.LUT R16, R3.reuse, R16, RZ, 0xfc, !PT ;  /* 0x0000001003107212 */ /* 0x040fe400078efcff */
[----:B------:R-:W-:Y:S02]  /*04c0*/  LEA.HI R3, R3, UR5, RZ, 0x1c ;  /* 0x0000000503037c11 */ /* 0x000fe4000f8fe0ff */
[----:B------:R-:W-:Y:S02]  /*04d0*/  FSETP.GEU.AND P1, PT, R7, RZ, PT ;  /* 0x000000ff0700720b */ /* 0x000fe40003f2e000 */
[----:B------:R-:W-:Y:S01]  /*04e0*/  FSETP.GEU.AND P2, PT, R9, RZ, PT ;  /* 0x000000ff0900720b */ /* 0x000fe20003f4e000 */
[C---:B------:R-:W-:Y:S01]  /*04f0*/  IMAD R8, R16.reuse, 0x4, R5 ;  /* 0x0000000410087824 */ /* 0x040fe200078e0205 */
[----:B------:R-:W-:Y:S01]  /*0500*/  FSEL R15, R7, RZ, P1 ;  /* 0x000000ff070f7208 */ /* 0x000fe20000800000 */
[----:B------:R-:W-:Y:S01]  /*0510*/  IMAD R16, R16, 0x4, R3 ;  /* 0x0000000410107824 */ /* 0x000fe200078e0203 */
[----:B------:R-:W-:Y:S01]  /*0520*/  FSEL R13, R9, RZ, P2 ;  /* 0x000000ff090d7208 */ /* 0x000fe20001000000 */
[----:B------:R-:W0:Y:S02]  /*0530*/  LDC.64 R4, c[0x0][0x238] ;  /* 0x00008e00ff047b82 */ /* 0x000e240000000a00 */
[----:B------:R1:W-:Y:S04]  /*0540*/  STS [R8], R15 ;  /* 0x0000000f08007388 */ /* 0x0003e80000000800 */
[----:B------:R-:W-:Y:S01]  /*0550*/  STS [R16+0x104], R13 ;  /* 0x0001040d10007388 */ /* 0x000fe20000000800 */
[----:B------:R-:W-:Y:S01]  /*0560*/  IMAD.SHL.U32 R3, R10, 0x8, RZ ;  /* 0x000000080a037824 */ /* 0x000fe200078e00ff */
[----:B------:R-:W-:-:S04]  /*0570*/  SHF.R.U32.HI R2, RZ, 0x3, R10 ;  /* 0x00000003ff027819 */ /* 0x000fc8000001160a */
[----:B------:R-:W-:Y:S02]  /*0580*/  LOP3.LUT R2, R2, 0xc, RZ, 0xc0, !PT ;  /* 0x0000000c02027812 */ /* 0x000fe400078ec0ff */
[----:B------:R-:W-:-:S04]  /*0590*/  LOP3.LUT R3, R3, 0x3f8, RZ, 0xc0, !PT ;  /* 0x000003f803037812 */ /* 0x000fc800078ec0ff */
[----:B------:R-:W-:Y:S01]  /*05a0*/  IADD3 R12, R3, UR5, R2 ;  /* 0x00000005030c7c10 */ /* 0x000fe2000fffe002 */
[----:B------:R-:W-:Y:S01]  /*05b0*/  BAR.SYNC.DEFER_BLOCKING 0x0 ;  /* 0x0000000000007b1d */ /* 0x000fe20000010000 */
[----:B------:R-:W-:Y:S01]  /*05c0*/  SHF.R.U32.HI R6, RZ, 0x5, R10 ;  /* 0x00000005ff067819 */ /* 0x000fe2000001160a */
[----:B------:R-:W-:-:S03]  /*05d0*/  IMAD.SHL.U32 R10, R10, 0x2, RZ ;  /* 0x000000020a0a7824 */ /* 0x000fc600078e00ff */
[----:B------:R-:W-:Y:S01]  /*05e0*/  SGXT.U32 R6, R6, 0x2 ;  /* 0x000000020606781a */ /* 0x000fe20000000000 */
[----:B------:R-:W-:Y:S04]  /*05f0*/  LDS R2, [R12] ;  /* 0x000000000c027984 */ /* 0x000fe80000000800 */
[----:B------:R-:W2:Y:S01]  /*0600*/  LDS R3, [R12+0x4] ;  /* 0x000004000c037984 */ /* 0x000ea20000000800 */
[----:B------:R-:W-:Y:S02]  /*0610*/  LOP3.LUT R10, R11, 0x3e, R10, 0xf8, !PT ;  /* 0x0000003e0b0a7812 */ /* 0x000fe400078ef80a */
[----:B------:R-:W-:Y:S01]  /*0620*/  LOP3.LUT R7, R6, UR4, RZ, 0xfc, !PT ;  /* 0x0000000406077c12 */ /* 0x000fe2000f8efcff */
[----:B------:R-:W-:Y:S01]  /*0630*/  ULDC.64 UR4, c[0x0][0x240] ;  /* 0x0000900000047ab9 */ /* 0x000fe20000000a00 */
[----:B------:R-:W-:-:S04]  /*0640*/  ISETP.GE.AND P1, PT, R10, 0x40, PT ;  /* 0x000000400a00780c */ /* 0x000fc80003f26270 */
[C---:B------:R-:W-:Y:S01]  /*0650*/  ISETP.LT.AND P1, PT, R7.reuse, 0x200, !P1 ;  /* 0x000002000700780c */ /* 0x040fe20004f21270 */
[----:B------:R-:W-:Y:S01]  /*0660*/  IMAD R9, R7, 0x40, R10 ;  /* 0x0000004007097824 */ /* 0x000fe200078e020a */
[----:B------:R-:W-:Y:S02]  /*0670*/  FSETP.GTU.AND P3, PT, R15, RZ, PT ;  /* 0x000000ff0f00720b */ /* 0x000fe40003f6c000 */
[----:B------:R-:W-:Y:S01]  /*0680*/  FSETP.GTU.AND P2, PT, R13, RZ, PT ;  /* 0x000000ff0d00720b */ /* 0x000fe20003f4c000 */
[----:B0-----:R-:W-:Y:S01]  /*0690*/  IMAD.WIDE R4, R9, 0x4, R4 ;  /* 0x0000000409047825 */ /* 0x001fe200078e0204 */
[----:B------:R-:W-:Y:S02]  /*06a0*/  SEL R7, RZ, 0x1, P3 ;  /* 0x00000001ff077807 */ /* 0x000fe40001800000 */
[----:B-1----:R-:W-:Y:S02]  /*06b0*/  SEL R8, RZ, 0x100, P2 ;  /* 0x00000100ff087807 */ /* 0x002fe40001000000 */
[----:B------:R-:W-:-:S03]  /*06c0*/  IADD3 R6, P2, R0, UR4, RZ ;  /* 0x0000000400067c10 */ /* 0x000fc6000ff5e0ff */
[----:B------:R-:W-:Y:S01]  /*06d0*/  IMAD.IADD R9, R7, 0x1, R8 ;  /* 0x0000000107097824 */ /* 0x000fe200078e0208 */
[----:B------:R-:W-:Y:S01]  /*06e0*/  LEA.HI.X.SX32 R7, R0, UR5, 0x1, P2 ;  /* 0x0000000500077c11 */ /* 0x000fe200090f0eff */
[----:B--2---:R0:W-:Y:S02]  /*06f0*/  @P1 STG.E.64 desc[UR8][R4.64], R2 ;  /* 0x0000000204001986 */ /* 0x0041e4000c101b08 */
[----:B0-----:R-:W-:Y:S06]  /*0700*/  @!P0 EXIT ;  /* 0x000000000000894d */ /* 0x001fec0003800000 */
[----:B------:R-:W-:Y:S01]  /*0710*/  STG.E.U16 desc[UR8][R6.64], R9 ;  /* 0x0000000906007986 */ /* 0x000fe2000c101508 */
[----:B------:R-:W-:Y:S05]  /*0720*/  EXIT ;  /* 0x000000000000794d */ /* 0x000fea0003800000 */
.L_x_0:
[----:B------:R-:W-:-:S00]  /*0730*/  BRA `(.L_x_0) ;  /* 0xfffffffc00fc7947 */ /* 0x000fc0000383ffff */
[----:B------:R-:W-:-:S00]  /*0740*/  NOP ;  /* 0x0000000000007918 */ /* 0x000fc00000000000 */
        /* <DEDUP_REMOVED lines=11> */
.L_x_1:


//--------------------- .nv.global.init           --------------------------
	.section	.nv.global.init,"aw",@progbits
.nv.global.init:
	.type		_$_str,@object
	.size		_$_str,(_$_str_$_2 - _$_str)
_$_str:
        /*0000*/ 	.byte	0x5f, 0x5f, 0x43, 0x55, 0x44, 0x41, 0x5f, 0x46, 0x54, 0x5a, 0x00
	.type		_$_str_$_2,@object
	.size		_$_str_$_2,(.L_1 - _$_str_$_2)
_$_str_$_2:
        /*000b*/ 	.byte	0x5f, 0x5f, 0x43, 0x55, 0x44, 0x41, 0x5f, 0x50, 0x52, 0x45, 0x43, 0x5f, 0x53, 0x51, 0x52, 0x54
        /*001b*/ 	.byte	0x00
.L_1:


//--------------------- .nv.shared.triton_poi_fused__native_batch_norm_legit_no_training_relu_threshold_backward_10 --------------------------
	.section	.nv.shared.triton_poi_fused__native_batch_norm_legit_no_training_relu_threshold_backward_10,"aw",@nobits
	.sectionflags	@""
	.align	16
	.zero		1024


//--------------------- .nv.constant0.triton_poi_fused__native_batch_norm_legit_no_training_relu_threshold_backward_10 --------------------------
	.section	.nv.constant0.triton_poi_fused__native_batch_norm_legit_no_training_relu_threshold_backward_10,"a",@progbits
	.sectionflags	@""
	.align	4
.nv.constant0.triton_poi_fused__native_batch_norm_legit_no_training_relu_threshold_backward_10:
	.zero		592
